//
// Generated by NVIDIA NVVM Compiler
//
// Compiler Build ID: CL-36424714
// Cuda compilation tools, release 13.0, V13.0.88
// Based on NVVM 20.0.0
//

.version 9.0
.target sm_100
.address_size 64

	// .globl	_Z12mandelKernelPiffffii

.visible .entry _Z12mandelKernelPiffffii(
	.param .u64 .ptr .align 1 _Z12mandelKernelPiffffii_param_0,
	.param .f32 _Z12mandelKernelPiffffii_param_1,
	.param .f32 _Z12mandelKernelPiffffii_param_2,
	.param .f32 _Z12mandelKernelPiffffii_param_3,
	.param .f32 _Z12mandelKernelPiffffii_param_4,
	.param .u32 _Z12mandelKernelPiffffii_param_5,
	.param .u32 _Z12mandelKernelPiffffii_param_6
)
{
	.reg .pred 	%p<38>;
	.reg .b32 	%r<55>;
	.reg .b32 	%f<248>;
	.reg .b64 	%rd<5>;

	ld.param.u64 	%rd1, [_Z12mandelKernelPiffffii_param_0];
	ld.param.f32 	%f139, [_Z12mandelKernelPiffffii_param_1];
	ld.param.f32 	%f140, [_Z12mandelKernelPiffffii_param_2];
	ld.param.f32 	%f141, [_Z12mandelKernelPiffffii_param_3];
	ld.param.f32 	%f142, [_Z12mandelKernelPiffffii_param_4];
	ld.param.u32 	%r39, [_Z12mandelKernelPiffffii_param_5];
	ld.param.u32 	%r40, [_Z12mandelKernelPiffffii_param_6];
	mov.u32 	%r41, %ctaid.x;
	mov.u32 	%r42, %ntid.x;
	mov.u32 	%r43, %tid.x;
	mad.lo.s32 	%r1, %r41, %r42, %r43;
	mov.u32 	%r44, %ctaid.y;
	mov.u32 	%r45, %ntid.y;
	mov.u32 	%r46, %tid.y;
	mad.lo.s32 	%r2, %r44, %r45, %r46;
	cvt.rn.f32.s32 	%f143, %r1;
	fma.rn.f32 	%f1, %f141, %f143, %f139;
	cvt.rn.f32.u32 	%f144, %r2;
	fma.rn.f32 	%f2, %f142, %f144, %f140;
	setp.ne.s32 	%p1, %r40, 100000;
	@%p1 bra 	$L__BB0_35;
	mov.b32 	%r3, 0;
	mov.f32 	%f244, %f2;
	mov.f32 	%f245, %f1;
$L__BB0_2:
	.pragma "nounroll";
	mul.f32 	%f5, %f245, %f245;
	mul.f32 	%f6, %f244, %f244;
	add.f32 	%f148, %f5, %f6;
	setp.gt.f32 	%p5, %f148, 0f40800000;
	mov.u32 	%r54, %r3;
	@%p5 bra 	$L__BB0_70;
	sub.f32 	%f149, %f5, %f6;
	add.f32 	%f150, %f245, %f245;
	add.f32 	%f7, %f1, %f149;
	fma.rn.f32 	%f8, %f150, %f244, %f2;
	mul.f32 	%f9, %f7, %f7;
	mul.f32 	%f10, %f8, %f8;
	add.f32 	%f151, %f9, %f10;
	setp.gt.f32 	%p6, %f151, 0f40800000;
	@%p6 bra 	$L__BB0_69;
	sub.f32 	%f152, %f9, %f10;
	add.f32 	%f153, %f7, %f7;
	add.f32 	%f11, %f1, %f152;
	fma.rn.f32 	%f12, %f153, %f8, %f2;
	mul.f32 	%f13, %f11, %f11;
	mul.f32 	%f14, %f12, %f12;
	add.f32 	%f154, %f13, %f14;
	setp.gt.f32 	%p7, %f154, 0f40800000;
	@%p7 bra 	$L__BB0_68;
	sub.f32 	%f155, %f13, %f14;
	add.f32 	%f156, %f11, %f11;
	add.f32 	%f15, %f1, %f155;
	fma.rn.f32 	%f16, %f156, %f12, %f2;
	mul.f32 	%f17, %f15, %f15;
	mul.f32 	%f18, %f16, %f16;
	add.f32 	%f157, %f17, %f18;
	setp.gt.f32 	%p8, %f157, 0f40800000;
	@%p8 bra 	$L__BB0_67;
	sub.f32 	%f158, %f17, %f18;
	add.f32 	%f159, %f15, %f15;
	add.f32 	%f19, %f1, %f158;
	fma.rn.f32 	%f20, %f159, %f16, %f2;
	mul.f32 	%f21, %f19, %f19;
	mul.f32 	%f22, %f20, %f20;
	add.f32 	%f160, %f21, %f22;
	setp.gt.f32 	%p9, %f160, 0f40800000;
	@%p9 bra 	$L__BB0_66;
	sub.f32 	%f161, %f21, %f22;
	add.f32 	%f162, %f19, %f19;
	add.f32 	%f23, %f1, %f161;
	fma.rn.f32 	%f24, %f162, %f20, %f2;
	mul.f32 	%f25, %f23, %f23;
	mul.f32 	%f26, %f24, %f24;
	add.f32 	%f163, %f25, %f26;
	setp.gt.f32 	%p10, %f163, 0f40800000;
	@%p10 bra 	$L__BB0_65;
	sub.f32 	%f164, %f25, %f26;
	add.f32 	%f165, %f23, %f23;
	add.f32 	%f27, %f1, %f164;
	fma.rn.f32 	%f28, %f165, %f24, %f2;
	mul.f32 	%f29, %f27, %f27;
	mul.f32 	%f30, %f28, %f28;
	add.f32 	%f166, %f29, %f30;
	setp.gt.f32 	%p11, %f166, 0f40800000;
	@%p11 bra 	$L__BB0_64;
	sub.f32 	%f167, %f29, %f30;
	add.f32 	%f168, %f27, %f27;
	add.f32 	%f31, %f1, %f167;
	fma.rn.f32 	%f32, %f168, %f28, %f2;
	mul.f32 	%f33, %f31, %f31;
	mul.f32 	%f34, %f32, %f32;
	add.f32 	%f169, %f33, %f34;
	setp.gt.f32 	%p12, %f169, 0f40800000;
	@%p12 bra 	$L__BB0_63;
	sub.f32 	%f170, %f33, %f34;
	add.f32 	%f171, %f31, %f31;
	add.f32 	%f35, %f1, %f170;
	fma.rn.f32 	%f36, %f171, %f32, %f2;
	mul.f32 	%f37, %f35, %f35;
	mul.f32 	%f38, %f36, %f36;
	add.f32 	%f172, %f37, %f38;
	setp.gt.f32 	%p13, %f172, 0f40800000;
	@%p13 bra 	$L__BB0_62;
	sub.f32 	%f173, %f37, %f38;
	add.f32 	%f174, %f35, %f35;
	add.f32 	%f39, %f1, %f173;
	fma.rn.f32 	%f40, %f174, %f36, %f2;
	mul.f32 	%f41, %f39, %f39;
	mul.f32 	%f42, %f40, %f40;
	add.f32 	%f175, %f41, %f42;
	setp.gt.f32 	%p14, %f175, 0f40800000;
	@%p14 bra 	$L__BB0_61;
	sub.f32 	%f176, %f41, %f42;
	add.f32 	%f177, %f39, %f39;
	add.f32 	%f43, %f1, %f176;
	fma.rn.f32 	%f44, %f177, %f40, %f2;
	mul.f32 	%f45, %f43, %f43;
	mul.f32 	%f46, %f44, %f44;
	add.f32 	%f178, %f45, %f46;
	setp.gt.f32 	%p15, %f178, 0f40800000;
	@%p15 bra 	$L__BB0_60;
	sub.f32 	%f179, %f45, %f46;
	add.f32 	%f180, %f43, %f43;
	add.f32 	%f47, %f1, %f179;
	fma.rn.f32 	%f48, %f180, %f44, %f2;
	mul.f32 	%f49, %f47, %f47;
	mul.f32 	%f50, %f48, %f48;
	add.f32 	%f181, %f49, %f50;
	setp.gt.f32 	%p16, %f181, 0f40800000;
	@%p16 bra 	$L__BB0_59;
	sub.f32 	%f182, %f49, %f50;
	add.f32 	%f183, %f47, %f47;
	add.f32 	%f51, %f1, %f182;
	fma.rn.f32 	%f52, %f183, %f48, %f2;
	mul.f32 	%f53, %f51, %f51;
	mul.f32 	%f54, %f52, %f52;
	add.f32 	%f184, %f53, %f54;
	setp.gt.f32 	%p17, %f184, 0f40800000;
	@%p17 bra 	$L__BB0_58;
	sub.f32 	%f185, %f53, %f54;
	add.f32 	%f186, %f51, %f51;
	add.f32 	%f55, %f1, %f185;
	fma.rn.f32 	%f56, %f186, %f52, %f2;
	mul.f32 	%f57, %f55, %f55;
	mul.f32 	%f58, %f56, %f56;
	add.f32 	%f187, %f57, %f58;
	setp.gt.f32 	%p18, %f187, 0f40800000;
	@%p18 bra 	$L__BB0_57;
	sub.f32 	%f188, %f57, %f58;
	add.f32 	%f189, %f55, %f55;
	add.f32 	%f59, %f1, %f188;
	fma.rn.f32 	%f60, %f189, %f56, %f2;
	mul.f32 	%f61, %f59, %f59;
	mul.f32 	%f62, %f60, %f60;
	add.f32 	%f190, %f61, %f62;
	setp.gt.f32 	%p19, %f190, 0f40800000;
	@%p19 bra 	$L__BB0_56;
	sub.f32 	%f191, %f61, %f62;
	add.f32 	%f192, %f59, %f59;
	add.f32 	%f63, %f1, %f191;
	fma.rn.f32 	%f64, %f192, %f60, %f2;
	mul.f32 	%f65, %f63, %f63;
	mul.f32 	%f66, %f64, %f64;
	add.f32 	%f193, %f65, %f66;
	setp.gt.f32 	%p20, %f193, 0f40800000;
	@%p20 bra 	$L__BB0_55;
	sub.f32 	%f194, %f65, %f66;
	add.f32 	%f195, %f63, %f63;
	add.f32 	%f67, %f1, %f194;
	fma.rn.f32 	%f68, %f195, %f64, %f2;
	mul.f32 	%f69, %f67, %f67;
	mul.f32 	%f70, %f68, %f68;
	add.f32 	%f196, %f69, %f70;
	setp.gt.f32 	%p21, %f196, 0f40800000;
	@%p21 bra 	$L__BB0_54;
	sub.f32 	%f197, %f69, %f70;
	add.f32 	%f198, %f67, %f67;
	add.f32 	%f71, %f1, %f197;
	fma.rn.f32 	%f72, %f198, %f68, %f2;
	mul.f32 	%f73, %f71, %f71;
	mul.f32 	%f74, %f72, %f72;
	add.f32 	%f199, %f73, %f74;
	setp.gt.f32 	%p22, %f199, 0f40800000;
	@%p22 bra 	$L__BB0_53;
	sub.f32 	%f200, %f73, %f74;
	add.f32 	%f201, %f71, %f71;
	add.f32 	%f75, %f1, %f200;
	fma.rn.f32 	%f76, %f201, %f72, %f2;
	mul.f32 	%f77, %f75, %f75;
	mul.f32 	%f78, %f76, %f76;
	add.f32 	%f202, %f77, %f78;
	setp.gt.f32 	%p23, %f202, 0f40800000;
	@%p23 bra 	$L__BB0_52;
	sub.f32 	%f203, %f77, %f78;
	add.f32 	%f204, %f75, %f75;
	add.f32 	%f79, %f1, %f203;
	fma.rn.f32 	%f80, %f204, %f76, %f2;
	mul.f32 	%f81, %f79, %f79;
	mul.f32 	%f82, %f80, %f80;
	add.f32 	%f205, %f81, %f82;
	setp.gt.f32 	%p24, %f205, 0f40800000;
	@%p24 bra 	$L__BB0_51;
	sub.f32 	%f206, %f81, %f82;
	add.f32 	%f207, %f79, %f79;
	add.f32 	%f83, %f1, %f206;
	fma.rn.f32 	%f84, %f207, %f80, %f2;
	mul.f32 	%f85, %f83, %f83;
	mul.f32 	%f86, %f84, %f84;
	add.f32 	%f208, %f85, %f86;
	setp.gt.f32 	%p25, %f208, 0f40800000;
	@%p25 bra 	$L__BB0_50;
	sub.f32 	%f209, %f85, %f86;
	add.f32 	%f210, %f83, %f83;
	add.f32 	%f87, %f1, %f209;
	fma.rn.f32 	%f88, %f210, %f84, %f2;
	mul.f32 	%f89, %f87, %f87;
	mul.f32 	%f90, %f88, %f88;
	add.f32 	%f211, %f89, %f90;
	setp.gt.f32 	%p26, %f211, 0f40800000;
	@%p26 bra 	$L__BB0_49;
	sub.f32 	%f212, %f89, %f90;
	add.f32 	%f213, %f87, %f87;
	add.f32 	%f91, %f1, %f212;
	fma.rn.f32 	%f92, %f213, %f88, %f2;
	mul.f32 	%f93, %f91, %f91;
	mul.f32 	%f94, %f92, %f92;
	add.f32 	%f214, %f93, %f94;
	setp.gt.f32 	%p27, %f214, 0f40800000;
	@%p27 bra 	$L__BB0_48;
	sub.f32 	%f215, %f93, %f94;
	add.f32 	%f216, %f91, %f91;
	add.f32 	%f95, %f1, %f215;
	fma.rn.f32 	%f96, %f216, %f92, %f2;
	mul.f32 	%f97, %f95, %f95;
	mul.f32 	%f98, %f96, %f96;
	add.f32 	%f217, %f97, %f98;
	setp.gt.f32 	%p28, %f217, 0f40800000;
	@%p28 bra 	$L__BB0_47;
	sub.f32 	%f218, %f97, %f98;
	add.f32 	%f219, %f95, %f95;
	add.f32 	%f99, %f1, %f218;
	fma.rn.f32 	%f100, %f219, %f96, %f2;
	mul.f32 	%f101, %f99, %f99;
	mul.f32 	%f102, %f100, %f100;
	add.f32 	%f220, %f101, %f102;
	setp.gt.f32 	%p29, %f220, 0f40800000;
	@%p29 bra 	$L__BB0_46;
	sub.f32 	%f221, %f101, %f102;
	add.f32 	%f222, %f99, %f99;
	add.f32 	%f103, %f1, %f221;
	fma.rn.f32 	%f104, %f222, %f100, %f2;
	mul.f32 	%f105, %f103, %f103;
	mul.f32 	%f106, %f104, %f104;
	add.f32 	%f223, %f105, %f106;
	setp.gt.f32 	%p30, %f223, 0f40800000;
	@%p30 bra 	$L__BB0_45;
	sub.f32 	%f224, %f105, %f106;
	add.f32 	%f225, %f103, %f103;
	add.f32 	%f107, %f1, %f224;
	fma.rn.f32 	%f108, %f225, %f104, %f2;
	mul.f32 	%f109, %f107, %f107;
	mul.f32 	%f110, %f108, %f108;
	add.f32 	%f226, %f109, %f110;
	setp.gt.f32 	%p31, %f226, 0f40800000;
	@%p31 bra 	$L__BB0_44;
	sub.f32 	%f227, %f109, %f110;
	add.f32 	%f228, %f107, %f107;
	add.f32 	%f111, %f1, %f227;
	fma.rn.f32 	%f112, %f228, %f108, %f2;
	mul.f32 	%f113, %f111, %f111;
	mul.f32 	%f114, %f112, %f112;
	add.f32 	%f229, %f113, %f114;
	setp.gt.f32 	%p32, %f229, 0f40800000;
	@%p32 bra 	$L__BB0_43;
	sub.f32 	%f230, %f113, %f114;
	add.f32 	%f231, %f111, %f111;
	add.f32 	%f115, %f1, %f230;
	fma.rn.f32 	%f116, %f231, %f112, %f2;
	mul.f32 	%f117, %f115, %f115;
	mul.f32 	%f118, %f116, %f116;
	add.f32 	%f232, %f117, %f118;
	setp.gt.f32 	%p33, %f232, 0f40800000;
	@%p33 bra 	$L__BB0_42;
	sub.f32 	%f233, %f117, %f118;
	add.f32 	%f234, %f115, %f115;
	add.f32 	%f119, %f1, %f233;
	fma.rn.f32 	%f120, %f234, %f116, %f2;
	mul.f32 	%f121, %f119, %f119;
	mul.f32 	%f122, %f120, %f120;
	add.f32 	%f235, %f121, %f122;
	setp.gt.f32 	%p34, %f235, 0f40800000;
	@%p34 bra 	$L__BB0_41;
	sub.f32 	%f236, %f121, %f122;
	add.f32 	%f237, %f119, %f119;
	add.f32 	%f123, %f1, %f236;
	fma.rn.f32 	%f124, %f237, %f120, %f2;
	mul.f32 	%f125, %f123, %f123;
	mul.f32 	%f126, %f124, %f124;
	add.f32 	%f238, %f125, %f126;
	setp.gt.f32 	%p35, %f238, 0f40800000;
	@%p35 bra 	$L__BB0_40;
	sub.f32 	%f239, %f125, %f126;
	add.f32 	%f240, %f123, %f123;
	add.f32 	%f127, %f1, %f239;
	fma.rn.f32 	%f128, %f240, %f124, %f2;
	mul.f32 	%f129, %f127, %f127;
	mul.f32 	%f130, %f128, %f128;
	add.f32 	%f241, %f129, %f130;
	setp.gt.f32 	%p36, %f241, 0f40800000;
	@%p36 bra 	$L__BB0_39;
	sub.f32 	%f242, %f129, %f130;
	add.f32 	%f243, %f127, %f127;
	add.f32 	%f245, %f1, %f242;
	fma.rn.f32 	%f244, %f243, %f128, %f2;
	add.s32 	%r3, %r3, 32;
	setp.eq.s32 	%p37, %r3, 100000;
	mov.b32 	%r54, 100000;
	@%p37 bra 	$L__BB0_70;
	bra.uni 	$L__BB0_2;
$L__BB0_35:
	setp.lt.s32 	%p2, %r40, 1;
	mov.b32 	%r54, 0;
	@%p2 bra 	$L__BB0_70;
	mov.b32 	%r53, 0;
	mov.f32 	%f246, %f2;
	mov.f32 	%f247, %f1;
$L__BB0_37:
	mul.f32 	%f135, %f247, %f247;
	mul.f32 	%f136, %f246, %f246;
	add.f32 	%f145, %f135, %f136;
	setp.gt.f32 	%p3, %f145, 0f40800000;
	mov.u32 	%r54, %r53;
	@%p3 bra 	$L__BB0_70;
	sub.f32 	%f146, %f135, %f136;
	add.f32 	%f147, %f247, %f247;
	add.f32 	%f247, %f1, %f146;
	fma.rn.f32 	%f246, %f147, %f246, %f2;
	add.s32 	%r53, %r53, 1;
	setp.eq.s32 	%p4, %r53, %r40;
	mov.u32 	%r54, %r40;
	@%p4 bra 	$L__BB0_70;
	bra.uni 	$L__BB0_37;
$L__BB0_39:
	add.s32 	%r54, %r3, 31;
	bra.uni 	$L__BB0_70;
$L__BB0_40:
	add.s32 	%r54, %r3, 30;
	bra.uni 	$L__BB0_70;
$L__BB0_41:
	add.s32 	%r54, %r3, 29;
	bra.uni 	$L__BB0_70;
$L__BB0_42:
	add.s32 	%r54, %r3, 28;
	bra.uni 	$L__BB0_70;
$L__BB0_43:
	add.s32 	%r54, %r3, 27;
	bra.uni 	$L__BB0_70;
$L__BB0_44:
	add.s32 	%r54, %r3, 26;
	bra.uni 	$L__BB0_70;
$L__BB0_45:
	add.s32 	%r54, %r3, 25;
	bra.uni 	$L__BB0_70;
$L__BB0_46:
	add.s32 	%r54, %r3, 24;
	bra.uni 	$L__BB0_70;
$L__BB0_47:
	add.s32 	%r54, %r3, 23;
	bra.uni 	$L__BB0_70;
$L__BB0_48:
	add.s32 	%r54, %r3, 22;
	bra.uni 	$L__BB0_70;
$L__BB0_49:
	add.s32 	%r54, %r3, 21;
	bra.uni 	$L__BB0_70;
$L__BB0_50:
	add.s32 	%r54, %r3, 20;
	bra.uni 	$L__BB0_70;
$L__BB0_51:
	add.s32 	%r54, %r3, 19;
	bra.uni 	$L__BB0_70;
$L__BB0_52:
	add.s32 	%r54, %r3, 18;
	bra.uni 	$L__BB0_70;
$L__BB0_53:
	add.s32 	%r54, %r3, 17;
	bra.uni 	$L__BB0_70;
$L__BB0_54:
	add.s32 	%r54, %r3, 16;
	bra.uni 	$L__BB0_70;
$L__BB0_55:
	add.s32 	%r54, %r3, 15;
	bra.uni 	$L__BB0_70;
$L__BB0_56:
	add.s32 	%r54, %r3, 14;
	bra.uni 	$L__BB0_70;
$L__BB0_57:
	add.s32 	%r54, %r3, 13;
	bra.uni 	$L__BB0_70;
$L__BB0_58:
	add.s32 	%r54, %r3, 12;
	bra.uni 	$L__BB0_70;
$L__BB0_59:
	add.s32 	%r54, %r3, 11;
	bra.uni 	$L__BB0_70;
$L__BB0_60:
	add.s32 	%r54, %r3, 10;
	bra.uni 	$L__BB0_70;
$L__BB0_61:
	add.s32 	%r54, %r3, 9;
	bra.uni 	$L__BB0_70;
$L__BB0_62:
	add.s32 	%r54, %r3, 8;
	bra.uni 	$L__BB0_70;
$L__BB0_63:
	add.s32 	%r54, %r3, 7;
	bra.uni 	$L__BB0_70;
$L__BB0_64:
	add.s32 	%r54, %r3, 6;
	bra.uni 	$L__BB0_70;
$L__BB0_65:
	add.s32 	%r54, %r3, 5;
	bra.uni 	$L__BB0_70;
$L__BB0_66:
	add.s32 	%r54, %r3, 4;
	bra.uni 	$L__BB0_70;
$L__BB0_67:
	add.s32 	%r54, %r3, 3;
	bra.uni 	$L__BB0_70;
$L__BB0_68:
	add.s32 	%r54, %r3, 2;
	bra.uni 	$L__BB0_70;
$L__BB0_69:
	add.s32 	%r54, %r3, 1;
$L__BB0_70:
	cvta.to.global.u64 	%rd2, %rd1;
	mad.lo.s32 	%r51, %r39, %r2, %r1;
	mul.wide.s32 	%rd3, %r51, 4;
	add.s64 	%rd4, %rd2, %rd3;
	st.global.u32 	[%rd4], %r54;
	ret;

}


// ===== COMPILED SASS (sm_100) =====

	.target	sm_100

	.elftype	@"ET_EXEC"


//--------------------- .note.nv.tkinfo           --------------------------
	.section	.note.nv.tkinfo,"",@"SHT_NOTE"
	.sectionflags	@"SHF_NOTE_NV_TKINFO"
	.tkinfo
        /*0018*/ 	.word	0x00000002
        /*0030*/ 	.string	""
        /*0030*/ 	.string	"ptxas"
        /*0030*/ 	.string	"Cuda compilation tools, release 13.0, V13.0.88"
        /*0030*/ 	.string	"Build cuda_13.0.r13.0/compiler.36424714_0"
        /*0030*/ 	.string	"-arch sm_100 -m 64 "



//--------------------- .note.nv.cuinfo           --------------------------
	.section	.note.nv.cuinfo,"",@"SHT_NOTE"
	.sectionflags	@"SHF_NOTE_NV_CUINFO"
        /*0018*/ 	.short	0x0002
        /*001a*/ 	.short	0x0064
        /*001c*/ 	.short	0x0082
	.zero		2


//--------------------- .nv.info                  --------------------------
	.section	.nv.info,"",@"SHT_CUDA_INFO"
	.align	4


	//----- nvinfo : EIATTR_REGCOUNT
	.align		4
        /*0000*/ 	.byte	0x04, 0x2f
        /*0002*/ 	.short	(.L_1 - .L_0)
	.align		4
.L_0:
        /*0004*/ 	.word	index@(_Z12mandelKernelPiffffii)
        /*0008*/ 	.word	0x0000000e


	//----- nvinfo : EIATTR_FRAME_SIZE
	.align		4
.L_1:
        /*000c*/ 	.byte	0x04, 0x11
        /*000e*/ 	.short	(.L_3 - .L_2)
	.align		4
.L_2:
        /*0010*/ 	.word	index@(_Z12mandelKernelPiffffii)
        /*0014*/ 	.word	0x00000000


	//----- nvinfo : EIATTR_MIN_STACK_SIZE
	.align		4
.L_3:
        /*0018*/ 	.byte	0x04, 0x12
        /*001a*/ 	.short	(.L_5 - .L_4)
	.align		4
.L_4:
        /*001c*/ 	.word	index@(_Z12mandelKernelPiffffii)
        /*0020*/ 	.word	0x00000000
.L_5:


//--------------------- .nv.compat                --------------------------
	.section	.nv.compat,"",@"SHT_CUDA_COMPAT_INFO"
	.align	4
        /*0000*/ 	.byte	0x02, 0x09, 0x00, 0x00, 0x02, 0x02, 0x01, 0x00, 0x02, 0x05, 0x05, 0x00, 0x03, 0x07, 0x01, 0x01
        /*0010*/ 	.byte	0x02, 0x03, 0x00, 0x00, 0x02, 0x06, 0x01, 0x00, 0x04, 0x0b, 0x08, 0x00, 0x01, 0x00, 0x00, 0x00
        /*0020*/ 	.byte	0x00, 0x00, 0x00, 0x00


//--------------------- .nv.info._Z12mandelKernelPiffffii --------------------------
	.section	.nv.info._Z12mandelKernelPiffffii,"",@"SHT_CUDA_INFO"
	.sectionflags	@""
	.align	4


	//----- nvinfo : EIATTR_CUDA_API_VERSION
	.align		4
        /*0000*/ 	.byte	0x04, 0x37
        /*0002*/ 	.short	(.L_7 - .L_6)
.L_6:
        /*0004*/ 	.word	0x00000082


	//----- nvinfo : EIATTR_KPARAM_INFO
	.align		4
.L_7:
        /*0008*/ 	.byte	0x04, 0x17
        /*000a*/ 	.short	(.L_9 - .L_8)
.L_8:
        /*000c*/ 	.word	0x00000000
        /*0010*/ 	.short	0x0006
        /*0012*/ 	.short	0x001c
        /*0014*/ 	.byte	0x00, 0xf0, 0x11, 0x00


	//----- nvinfo : EIATTR_KPARAM_INFO
	.align		4
.L_9:
        /*0018*/ 	.byte	0x04, 0x17
        /*001a*/ 	.short	(.L_11 - .L_10)
.L_10:
        /*001c*/ 	.word	0x00000000
        /*0020*/ 	.short	0x0005
        /*0022*/ 	.short	0x0018
        /*0024*/ 	.byte	0x00, 0xf0, 0x11, 0x00


	//----- nvinfo : EIATTR_KPARAM_INFO
	.align		4
.L_11:
        /*0028*/ 	.byte	0x04, 0x17
        /*002a*/ 	.short	(.L_13 - .L_12)
.L_12:
        /*002c*/ 	.word	0x00000000
        /*0030*/ 	.short	0x0004
        /*0032*/ 	.short	0x0014
        /*0034*/ 	.byte	0x00, 0xf0, 0x11, 0x00


	//----- nvinfo : EIATTR_KPARAM_INFO
	.align		4
.L_13:
        /*0038*/ 	.byte	0x04, 0x17
        /*003a*/ 	.short	(.L_15 - .L_14)
.L_14:
        /*003c*/ 	.word	0x00000000
        /*0040*/ 	.short	0x0003
        /*0042*/ 	.short	0x0010
        /*0044*/ 	.byte	0x00, 0xf0, 0x11, 0x00


	//----- nvinfo : EIATTR_KPARAM_INFO
	.align		4
.L_15:
        /*0048*/ 	.byte	0x04, 0x17
        /*004a*/ 	.short	(.L_17 - .L_16)
.L_16:
        /*004c*/ 	.word	0x00000000
        /*0050*/ 	.short	0x0002
        /*0052*/ 	.short	0x000c
        /*0054*/ 	.byte	0x00, 0xf0, 0x11, 0x00


	//----- nvinfo : EIATTR_KPARAM_INFO
	.align		4
.L_17:
        /*0058*/ 	.byte	0x04, 0x17
        /*005a*/ 	.short	(.L_19 - .L_18)
.L_18:
        /*005c*/ 	.word	0x00000000
        /*0060*/ 	.short	0x0001
        /*0062*/ 	.short	0x0008
        /*0064*/ 	.byte	0x00, 0xf0, 0x11, 0x00


	//----- nvinfo : EIATTR_KPARAM_INFO
	.align		4
.L_19:
        /*0068*/ 	.byte	0x04, 0x17
        /*006a*/ 	.short	(.L_21 - .L_20)
.L_20:
        /*006c*/ 	.word	0x00000000
        /*0070*/ 	.short	0x0000
        /*0072*/ 	.short	0x0000
        /*0074*/ 	.byte	0x00, 0xf5, 0x21, 0x00


	//----- nvinfo : EIATTR_SPARSE_MMA_MASK
	.align		4
.L_21:
        /*0078*/ 	.byte	0x03, 0x50
        /*007a*/ 	.short	0x0000


	//----- nvinfo : EIATTR_MAXREG_COUNT
	.align		4
        /*007c*/ 	.byte	0x03, 0x1b
        /*007e*/ 	.short	0x00ff


	//----- nvinfo : EIATTR_MERCURY_ISA_VERSION
	.align		4
        /*0080*/ 	.byte	0x03, 0x5f
        /*0082*/ 	.short	0x0101


	//----- nvinfo : EIATTR_VRC_CTA_INIT_COUNT
	.align		4
        /*0084*/ 	.byte	0x02, 0x4a
	.zero		1
	.zero		1


	//----- nvinfo : EIATTR_EXIT_INSTR_OFFSETS
	.align		4
        /*0088*/ 	.byte	0x04, 0x1c
        /*008a*/ 	.short	(.L_23 - .L_22)


	//   ....[0]....
.L_22:
        /*008c*/ 	.word	0x00001a00


	//----- nvinfo : EIATTR_CRS_STACK_SIZE
	.align		4
.L_23:
        /*0090*/ 	.byte	0x04, 0x1e
        /*0092*/ 	.short	(.L_25 - .L_24)
.L_24:
        /*0094*/ 	.word	0x00000000


	//----- nvinfo : EIATTR_CBANK_PARAM_SIZE
	.align		4
.L_25:
        /*0098*/ 	.byte	0x03, 0x19
        /*009a*/ 	.short	0x0020


	//----- nvinfo : EIATTR_PARAM_CBANK
	.align		4
        /*009c*/ 	.byte	0x04, 0x0a
        /*009e*/ 	.short	(.L_27 - .L_26)
	.align		4
.L_26:
        /*00a0*/ 	.word	index@(.nv.constant0._Z12mandelKernelPiffffii)
        /*00a4*/ 	.short	0x0380
        /*00a6*/ 	.short	0x0020


	//----- nvinfo : EIATTR_SW_WAR
	.align		4
.L_27:
        /*00a8*/ 	.byte	0x04, 0x36
        /*00aa*/ 	.short	(.L_29 - .L_28)
.L_28:
        /*00ac*/ 	.word	0x00000008
.L_29:


//--------------------- .nv.callgraph             --------------------------
	.section	.nv.callgraph,"",@"SHT_CUDA_CALLGRAPH"
	.align	4
	.sectionentsize	8
	.align		4
        /*0000*/ 	.word	0x00000000
	.align		4
        /*0004*/ 	.word	0xffffffff
	.align		4
        /*0008*/ 	.word	0x00000000
	.align		4
        /*000c*/ 	.word	0xfffffffe
	.align		4
        /*0010*/ 	.word	0x00000000
	.align		4
        /*0014*/ 	.word	0xfffffffd
	.align		4
        /*0018*/ 	.word	0x00000000
	.align		4
        /*001c*/ 	.word	0xfffffffc


//--------------------- .text._Z12mandelKernelPiffffii --------------------------
	.section	.text._Z12mandelKernelPiffffii,"ax",@progbits
	.align	128
        .global         _Z12mandelKernelPiffffii
        .type           _Z12mandelKernelPiffffii,@function
        .size           _Z12mandelKernelPiffffii,(.L_x_37 - _Z12mandelKernelPiffffii)
        .other          _Z12mandelKernelPiffffii,@"STO_CUDA_ENTRY STV_DEFAULT"
_Z12mandelKernelPiffffii:
.text._Z12mandelKernelPiffffii:
[----:B------:R-:W-:Y:S01]  /*0000*/  LDC R1, c[0x0][0x37c] ;  /* 0x0000df00ff017b82 */ /* 0x000fe20000000800 */
[----:B------:R-:W0:Y:S07]  /*0010*/  S2R R3, SR_TID.X ;  /* 0x0000000000037919 */ /* 0x000e2e0000002100 */
[----:B------:R-:W0:Y:S01]  /*0020*/  S2UR UR4, SR_CTAID.X ;  /* 0x00000000000479c3 */ /* 0x000e220000002500 */
[----:B------:R-:W1:Y:S01]  /*0030*/  LDCU UR7, c[0x0][0x39c] ;  /* 0x00007380ff0777ac */ /* 0x000e620008000800 */
[----:B------:R-:W-:Y:S01]  /*0040*/  BSSY.RECONVERGENT B0, `(.L_x_0) ;  /* 0x0000196000007945 */ /* 0x000fe20003800200 */
[----:B------:R-:W2:Y:S01]  /*0050*/  S2R R5, SR_TID.Y ;  /* 0x0000000000057919 */ /* 0x000ea20000002200 */
[----:B------:R-:W3:Y:S04]  /*0060*/  LDCU.64 UR8, c[0x0][0x390] ;  /* 0x00007200ff0877ac */ /* 0x000ee80008000a00 */
[----:B------:R-:W0:Y:S08]  /*0070*/  LDC R0, c[0x0][0x360] ;  /* 0x0000d800ff007b82 */ /* 0x000e300000000800 */
[----:B------:R-:W2:Y:S01]  /*0080*/  S2UR UR6, SR_CTAID.Y ;  /* 0x00000000000679c3 */ /* 0x000ea20000002600 */
[----:B-1----:R-:W-:-:S07]  /*0090*/  UISETP.NE.AND UP0, UPT, UR7, 0x186a0, UPT ;  /* 0x000186a00700788c */ /* 0x002fce000bf05270 */
[----:B------:R-:W2:Y:S08]  /*00a0*/  LDC R2, c[0x0][0x364] ;  /* 0x0000d900ff027b82 */ /* 0x000eb00000000800 */
[----:B------:R-:W3:Y:S01]  /*00b0*/  LDC.64 R6, c[0x0][0x388] ;  /* 0x0000e200ff067b82 */ /* 0x000ee20000000a00 */
[----:B0-----:R-:W-:Y:S01]  /*00c0*/  IMAD R0, R0, UR4, R3 ;  /* 0x0000000400007c24 */ /* 0x001fe2000f8e0203 */
[----:B------:R-:W0:Y:S01]  /*00d0*/  LDCU.64 UR4, c[0x0][0x358] ;  /* 0x00006b00ff0477ac */ /* 0x000e220008000a00 */
[----:B--2---:R-:W-:-:S03]  /*00e0*/  IMAD R3, R2, UR6, R5 ;  /* 0x0000000602037c24 */ /* 0x004fc6000f8e0205 */
[----:B------:R-:W-:Y:S02]  /*00f0*/  I2FP.F32.S32 R5, R0 ;  /* 0x0000000000057245 */ /* 0x000fe40000201400 */
[----:B------:R-:W-:-:S03]  /*0100*/  I2FP.F32.U32 R4, R3 ;  /* 0x0000000300047245 */ /* 0x000fc60000201000 */
[----:B---3--:R-:W-:Y:S02]  /*0110*/  FFMA R2, R5, UR8, R6 ;  /* 0x0000000805027c23 */ /* 0x008fe40008000006 */
[----:B------:R-:W-:Y:S01]  /*0120*/  FFMA R4, R4, UR9, R7 ;  /* 0x0000000904047c23 */ /* 0x000fe20008000007 */
[----:B0-----:R-:W-:Y:S06]  /*0130*/  BRA.U UP0, `(.L_x_1) ;  /* 0x0000001500c47547 */ /* 0x001fec000b800000 */
[----:B------:R-:W-:Y:S01]  /*0140*/  FMUL R5, R2, R2 ;  /* 0x0000000202057220 */ /* 0x000fe20000400000 */
[----:B------:R-:W-:-:S04]  /*0150*/  FMUL R6, R4, R4 ;  /* 0x0000000404067220 */ /* 0x000fc80000400000 */
[----:B------:R-:W-:-:S05]  /*0160*/  FADD R7, R5, R6 ;  /* 0x0000000605077221 */ /* 0x000fca0000000000 */
[----:B------:R-:W-:Y:S01]  /*0170*/  FSETP.GT.AND P0, PT, R7, 4, PT ;  /* 0x408000000700780b */ /* 0x000fe20003f04000 */
[----:B------:R-:W-:-:S12]  /*0180*/  HFMA2 R7, -RZ, RZ, 0, 0 ;  /* 0x00000000ff077431 */ /* 0x000fd800000001ff */
[----:B------:R-:W-:Y:S05]  /*0190*/  @P0 BRA `(.L_x_2) ;  /* 0x0000001800000947 */ /* 0x000fea0003800000 */
[----:B------:R-:W-:Y:S02]  /*01a0*/  MOV R8, R5 ;  /* 0x0000000500087202 */ /* 0x000fe40000000f00 */
[----:B------:R-:W-:Y:S02]  /*01b0*/  MOV R9, R6 ;  /* 0x0000000600097202 */ /* 0x000fe40000000f00 */
[----:B------:R-:W-:Y:S02]  /*01c0*/  MOV R5, RZ ;  /* 0x000000ff00057202 */ /* 0x000fe40000000f00 */
[----:B------:R-:W-:Y:S02]  /*01d0*/  MOV R7, R4 ;  /* 0x0000000400077202 */ /* 0x000fe40000000f00 */
[----:B------:R-:W-:-:S07]  /*01e0*/  MOV R6, R2 ;  /* 0x0000000200067202 */ /* 0x000fce0000000f00 */
.L_x_34:
[----:B------:R-:W-:Y:S01]  /*01f0*/  FADD R9, -R9, R8 ;  /* 0x0000000809097221 */ /* 0x000fe20000000100 */
[----:B------:R-:W-:-:S03]  /*0200*/  FADD R11, R6, R6 ;  /* 0x00000006060b7221 */ /* 0x000fc60000000000 */
[----:B------:R-:W-:Y:S01]  /*0210*/  FADD R9, R2, R9 ;  /* 0x0000000902097221 */ /* 0x000fe20000000000 */
[----:B------:R-:W-:-:S03]  /*0220*/  FFMA R11, R11, R7, R4 ;  /* 0x000000070b0b7223 */ /* 0x000fc60000000004 */
[----:B------:R-:W-:Y:S01]  /*0230*/  FMUL R7, R9, R9 ;  /* 0x0000000909077220 */ /* 0x000fe20000400000 */
[----:B------:R-:W-:-:S04]  /*0240*/  FMUL R6, R11, R11 ;  /* 0x0000000b0b067220 */ /* 0x000fc80000400000 */
[----:B------:R-:W-:-:S05]  /*0250*/  FADD R8, R7, R6 ;  /* 0x0000000607087221 */ /* 0x000fca0000000000 */
[----:B------:R-:W-:-:S13]  /*0260*/  FSETP.GT.AND P0, PT, R8, 4, PT ;  /* 0x408000000800780b */ /* 0x000fda0003f04000 */
[----:B------:R-:W-:Y:S05]  /*0270*/  @P0 BRA `(.L_x_3) ;  /* 0x00000014006c0947 */ /* 0x000fea0003800000 */
[----:B------:R-:W-:Y:S01]  /*0280*/  FADD R7, R7, -R6 ;  /* 0x8000000607077221 */ /* 0x000fe20000000000 */
        /* <DEDUP_REMOVED lines=269> */
[----:B------:R-:W-:Y:S01]  /*1360*/  IADD3 R10, PT, PT, R5, 0x20, RZ ;  /* 0x00000020050a7810 */ /* 0x000fe20007ffe0ff */
[----:B------:R-:W-:Y:S01]  /*1370*/  FADD R7, R7, R7 ;  /* 0x0000000707077221 */ /* 0x000fe20000000000 */
[----:B------:R-:W-:Y:S02]  /*1380*/  FADD R5, R6, -R11 ;  /* 0x8000000b06057221 */ /* 0x000fe40000000000 */
[----:B------:R-:W-:Y:S01]  /*1390*/  ISETP.NE.AND P0, PT, R10, 0x186a0, PT ;  /* 0x000186a00a00780c */ /* 0x000fe20003f05270 */
[----:B------:R-:W-:Y:S01]  /*13a0*/  FFMA R8, R9, R7, R4 ;  /* 0x0000000709087223 */ /* 0x000fe20000000004 */
[----:B------:R-:W-:-:S11]  /*13b0*/  MOV R7, 0x186a0 ;  /* 0x000186a000077802 */ /* 0x000fd60000000f00 */
[----:B------:R-:W-:Y:S05]  /*13c0*/  @!P0 BRA `(.L_x_2) ;  /* 0x0000000400748947 */ /* 0x000fea0003800000 */
[----:B------:R-:W-:Y:S01]  /*13d0*/  MOV R7, R8 ;  /* 0x0000000800077202 */ /* 0x000fe20000000f00 */
[----:B------:R-:W-:-:S04]  /*13e0*/  FADD R6, R2, R5 ;  /* 0x0000000502067221 */ /* 0x000fc80000000000 */
[----:B------:R-:W-:Y:S01]  /*13f0*/  FMUL R8, R6, R6 ;  /* 0x0000000606087220 */ /* 0x000fe20000400000 */
[----:B------:R-:W-:-:S04]  /*1400*/  FMUL R9, R7, R7 ;  /* 0x0000000707097220 */ /* 0x000fc80000400000 */
[----:B------:R-:W-:-:S05]  /*1410*/  FADD R5, R8, R9 ;  /* 0x0000000908057221 */ /* 0x000fca0000000000 */
[----:B------:R-:W-:Y:S02]  /*1420*/  FSETP.GT.AND P0, PT, R5, 4, PT ;  /* 0x408000000500780b */ /* 0x000fe40003f04000 */
[----:B------:R-:W-:-:S11]  /*1430*/  MOV R5, R10 ;  /* 0x0000000a00057202 */ /* 0x000fd60000000f00 */
[----:B------:R-:W-:Y:S05]  /*1440*/  @!P0 BRA `(.L_x_34) ;  /* 0xffffffec00688947 */ /* 0x000fea000383ffff */
[----:B------:R-:W-:Y:S01]  /*1450*/  MOV R7, R5 ;  /* 0x0000000500077202 */ /* 0x000fe20000000f00 */
[----:B------:R-:W-:Y:S06]  /*1460*/  BRA `(.L_x_2) ;  /* 0x00000004004c7947 */ /* 0x000fec0003800000 */
.L_x_33:
[----:B------:R-:W-:Y:S01]  /*1470*/  IADD3 R7, PT, PT, R5, 0x1f, RZ ;  /* 0x0000001f05077810 */ /* 0x000fe20007ffe0ff */
[----:B------:R-:W-:Y:S06]  /*1480*/  BRA `(.L_x_2) ;  /* 0x0000000400447947 */ /* 0x000fec0003800000 */
.L_x_32:
[----:B------:R-:W-:Y:S01]  /*1490*/  IADD3 R7, PT, PT, R5, 0x1e, RZ ;  /* 0x0000001e05077810 */ /* 0x000fe20007ffe0ff */
[----:B------:R-:W-:Y:S06]  /*14a0*/  BRA `(.L_x_2) ;  /* 0x00000004003c7947 */ /* 0x000fec0003800000 */
.L_x_31:
[----:B------:R-:W-:Y:S01]  /*14b0*/  IADD3 R7, PT, PT, R5, 0x1d, RZ ;  /* 0x0000001d05077810 */ /* 0x000fe20007ffe0ff */
[----:B------:R-:W-:Y:S06]  /*14c0*/  BRA `(.L_x_2) ;  /* 0x0000000400347947 */ /* 0x000fec0003800000 */
.L_x_30:
[----:B------:R-:W-:Y:S01]  /*14d0*/  IADD3 R7, PT, PT, R5, 0x1c, RZ ;  /* 0x0000001c05077810 */ /* 0x000fe20007ffe0ff */
[----:B------:R-:W-:Y:S06]  /*14e0*/  BRA `(.L_x_2) ;  /* 0x00000004002c7947 */ /* 0x000fec0003800000 */
.L_x_29:
[----:B------:R-:W-:Y:S01]  /*14f0*/  IADD3 R7, PT, PT, R5, 0x1b, RZ ;  /* 0x0000001b05077810 */ /* 0x000fe20007ffe0ff */
[----:B------:R-:W-:Y:S06]  /*1500*/  BRA `(.L_x_2) ;  /* 0x0000000400247947 */ /* 0x000fec0003800000 */
.L_x_28:
[----:B------:R-:W-:Y:S01]  /*1510*/  IADD3 R7, PT, PT, R5, 0x1a, RZ ;  /* 0x0000001a05077810 */ /* 0x000fe20007ffe0ff */
[----:B------:R-:W-:Y:S06]  /*1520*/  BRA `(.L_x_2) ;  /* 0x00000004001c7947 */ /* 0x000fec0003800000 */
.L_x_27:
[----:B------:R-:W-:Y:S01]  /*1530*/  IADD3 R7, PT, PT, R5, 0x19, RZ ;  /* 0x0000001905077810 */ /* 0x000fe20007ffe0ff */
[----:B------:R-:W-:Y:S06]  /*1540*/  BRA `(.L_x_2) ;  /* 0x0000000400147947 */ /* 0x000fec0003800000 */
.L_x_26:
[----:B------:R-:W-:Y:S01]  /*1550*/  IADD3 R7, PT, PT, R5, 0x18, RZ ;  /* 0x0000001805077810 */ /* 0x000fe20007ffe0ff */
[----:B------:R-:W-:Y:S06]  /*1560*/  BRA `(.L_x_2) ;  /* 0x00000004000c7947 */ /* 0x000fec0003800000 */
.L_x_25:
[----:B------:R-:W-:Y:S01]  /*1570*/  IADD3 R7, PT, PT, R5, 0x17, RZ ;  /* 0x0000001705077810 */ /* 0x000fe20007ffe0ff */
[----:B------:R-:W-:Y:S06]  /*1580*/  BRA `(.L_x_2) ;  /* 0x0000000400047947 */ /* 0x000fec0003800000 */
.L_x_24:
[----:B------:R-:W-:Y:S01]  /*1590*/  IADD3 R7, PT, PT, R5, 0x16, RZ ;  /* 0x0000001605077810 */ /* 0x000fe20007ffe0ff */
[----:B------:R-:W-:Y:S06]  /*15a0*/  BRA `(.L_x_2) ;  /* 0x0000000000fc7947 */ /* 0x000fec0003800000 */
.L_x_23:
[----:B------:R-:W-:Y:S01]  /*15b0*/  IADD3 R7, PT, PT, R5, 0x15, RZ ;  /* 0x0000001505077810 */ /* 0x000fe20007ffe0ff */
[----:B------:R-:W-:Y:S06]  /*15c0*/  BRA `(.L_x_2) ;  /* 0x0000000000f47947 */ /* 0x000fec0003800000 */
.L_x_22:
[----:B------:R-:W-:Y:S01]  /*15d0*/  IADD3 R7, PT, PT, R5, 0x14, RZ ;  /* 0x0000001405077810 */ /* 0x000fe20007ffe0ff */
[----:B------:R-:W-:Y:S06]  /*15e0*/  BRA `(.L_x_2) ;  /* 0x0000000000ec7947 */ /* 0x000fec0003800000 */
.L_x_21:
[----:B------:R-:W-:Y:S01]  /*15f0*/  IADD3 R7, PT, PT, R5, 0x13, RZ ;  /* 0x0000001305077810 */ /* 0x000fe20007ffe0ff */
[----:B------:R-:W-:Y:S06]  /*1600*/  BRA `(.L_x_2) ;  /* 0x0000000000e47947 */ /* 0x000fec0003800000 */
.L_x_20:
[----:B------:R-:W-:Y:S01]  /*1610*/  IADD3 R7, PT, PT, R5, 0x12, RZ ;  /* 0x0000001205077810 */ /* 0x000fe20007ffe0ff */
[----:B------:R-:W-:Y:S06]  /*1620*/  BRA `(.L_x_2) ;  /* 0x0000000000dc7947 */ /* 0x000fec0003800000 */
.L_x_19:
[----:B------:R-:W-:Y:S01]  /*1630*/  IADD3 R7, PT, PT, R5, 0x11, RZ ;  /* 0x0000001105077810 */ /* 0x000fe20007ffe0ff */
[----:B------:R-:W-:Y:S06]  /*1640*/  BRA `(.L_x_2) ;  /* 0x0000000000d47947 */ /* 0x000fec0003800000 */
.L_x_18:
[----:B------:R-:W-:Y:S01]  /*1650*/  IADD3 R7, PT, PT, R5, 0x10, RZ ;  /* 0x0000001005077810 */ /* 0x000fe20007ffe0ff */
[----:B------:R-:W-:Y:S06]  /*1660*/  BRA `(.L_x_2) ;  /* 0x0000000000cc7947 */ /* 0x000fec0003800000 */
.L_x_17:
[----:B------:R-:W-:Y:S01]  /*1670*/  IADD3 R7, PT, PT, R5, 0xf, RZ ;  /* 0x0000000f05077810 */ /* 0x000fe20007ffe0ff */
[----:B------:R-:W-:Y:S06]  /*1680*/  BRA `(.L_x_2) ;  /* 0x0000000000c47947 */ /* 0x000fec0003800000 */
.L_x_16:
[----:B------:R-:W-:Y:S01]  /*1690*/  IADD3 R7, PT, PT, R5, 0xe, RZ ;  /* 0x0000000e05077810 */ /* 0x000fe20007ffe0ff */
[----:B------:R-:W-:Y:S06]  /*16a0*/  BRA `(.L_x_2) ;  /* 0x0000000000bc7947 */ /* 0x000fec0003800000 */
.L_x_15:
[----:B------:R-:W-:Y:S01]  /*16b0*/  IADD3 R7, PT, PT, R5, 0xd, RZ ;  /* 0x0000000d05077810 */ /* 0x000fe20007ffe0ff */
[----:B------:R-:W-:Y:S06]  /*16c0*/  BRA `(.L_x_2) ;  /* 0x0000000000b47947 */ /* 0x000fec0003800000 */
.L_x_14:
[----:B------:R-:W-:Y:S01]  /*16d0*/  IADD3 R7, PT, PT, R5, 0xc, RZ ;  /* 0x0000000c05077810 */ /* 0x000fe20007ffe0ff */
[----:B------:R-:W-:Y:S06]  /*16e0*/  BRA `(.L_x_2) ;  /* 0x0000000000ac7947 */ /* 0x000fec0003800000 */
.L_x_13:
[----:B------:R-:W-:Y:S01]  /*16f0*/  IADD3 R7, PT, PT, R5, 0xb, RZ ;  /* 0x0000000b05077810 */ /* 0x000fe20007ffe0ff */
[----:B------:R-:W-:Y:S06]  /*1700*/  BRA `(.L_x_2) ;  /* 0x0000000000a47947 */ /* 0x000fec0003800000 */
.L_x_12:
[----:B------:R-:W-:Y:S01]  /*1710*/  IADD3 R7, PT, PT, R5, 0xa, RZ ;  /* 0x0000000a05077810 */ /* 0x000fe20007ffe0ff */
[----:B------:R-:W-:Y:S06]  /*1720*/  BRA `(.L_x_2) ;  /* 0x00000000009c7947 */ /* 0x000fec0003800000 */
.L_x_11:
[----:B------:R-:W-:Y:S01]  /*1730*/  IADD3 R7, PT, PT, R5, 0x9, RZ ;  /* 0x0000000905077810 */ /* 0x000fe20007ffe0ff */
[----:B------:R-:W-:Y:S06]  /*1740*/  BRA `(.L_x_2) ;  /* 0x0000000000947947 */ /* 0x000fec0003800000 */
.L_x_10:
[----:B------:R-:W-:Y:S01]  /*1750*/  IADD3 R7, PT, PT, R5, 0x8, RZ ;  /* 0x0000000805077810 */ /* 0x000fe20007ffe0ff */
[----:B------:R-:W-:Y:S06]  /*1760*/  BRA `(.L_x_2) ;  /* 0x00000000008c7947 */ /* 0x000fec0003800000 */
.L_x_9:
[----:B------:R-:W-:Y:S01]  /*1770*/  IADD3 R7, PT, PT, R5, 0x7, RZ ;  /* 0x0000000705077810 */ /* 0x000fe20007ffe0ff */
[----:B------:R-:W-:Y:S06]  /*1780*/  BRA `(.L_x_2) ;  /* 0x0000000000847947 */ /* 0x000fec0003800000 */
.L_x_8:
[----:B------:R-:W-:Y:S01]  /*1790*/  IADD3 R7, PT, PT, R5, 0x6, RZ ;  /* 0x0000000605077810 */ /* 0x000fe20007ffe0ff */
[----:B------:R-:W-:Y:S06]  /*17a0*/  BRA `(.L_x_2) ;  /* 0x00000000007c7947 */ /* 0x000fec0003800000 */
.L_x_7:
[----:B------:R-:W-:Y:S01]  /*17b0*/  IADD3 R7, PT, PT, R5, 0x5, RZ ;  /* 0x0000000505077810 */ /* 0x000fe20007ffe0ff */
[----:B------:R-:W-:Y:S06]  /*17c0*/  BRA `(.L_x_2) ;  /* 0x0000000000747947 */ /* 0x000fec0003800000 */
.L_x_6:
[----:B------:R-:W-:Y:S01]  /*17d0*/  IADD3 R7, PT, PT, R5, 0x4, RZ ;  /* 0x0000000405077810 */ /* 0x000fe20007ffe0ff */
[----:B------:R-:W-:Y:S06]  /*17e0*/  BRA `(.L_x_2) ;  /* 0x00000000006c7947 */ /* 0x000fec0003800000 */
.L_x_5:
[----:B------:R-:W-:Y:S01]  /*17f0*/  IADD3 R7, PT, PT, R5, 0x3, RZ ;  /* 0x0000000305077810 */ /* 0x000fe20007ffe0ff */
[----:B------:R-:W-:Y:S06]  /*1800*/  BRA `(.L_x_2) ;  /* 0x0000000000647947 */ /* 0x000fec0003800000 */
.L_x_4:
[----:B------:R-:W-:Y:S01]  /*1810*/  IADD3 R7, PT, PT, R5, 0x2, RZ ;  /* 0x0000000205077810 */ /* 0x000fe20007ffe0ff */
[----:B------:R-:W-:Y:S06]  /*1820*/  BRA `(.L_x_2) ;  /* 0x00000000005c7947 */ /* 0x000fec0003800000 */
.L_x_3:
[----:B------:R-:W-:Y:S01]  /*1830*/  IADD3 R7, PT, PT, R5, 0x1, RZ ;  /* 0x0000000105077810 */ /* 0x000fe20007ffe0ff */
[----:B------:R-:W-:Y:S06]  /*1840*/  BRA `(.L_x_2) ;  /* 0x0000000000547947 */ /* 0x000fec0003800000 */
.L_x_1:
[----:B------:R-:W-:Y:S01]  /*1850*/  UISETP.GE.AND UP0, UPT, UR7, 0x1, UPT ;  /* 0x000000010700788c */ /* 0x000fe2000bf06270 */
[----:B------:R-:W-:-:S08]  /*1860*/  HFMA2 R7, -RZ, RZ, 0, 0 ;  /* 0x00000000ff077431 */ /* 0x000fd000000001ff */
[----:B------:R-:W-:Y:S05]  /*1870*/  BRA.U !UP0, `(.L_x_2) ;  /* 0x0000000108487547 */ /* 0x000fea000b800000 */
[----:B------:R-:W-:Y:S01]  /*1880*/  MOV R7, RZ ;  /* 0x000000ff00077202 */ /* 0x000fe20000000f00 */
[----:B------:R-:W0:Y:S01]  /*1890*/  LDCU UR7, c[0x0][0x39c] ;  /* 0x00007380ff0777ac */ /* 0x000e220008000800 */
[----:B------:R-:W-:Y:S02]  /*18a0*/  MOV R5, R4 ;  /* 0x0000000400057202 */ /* 0x000fe40000000f00 */
[----:B------:R-:W-:Y:S01]  /*18b0*/  MOV R6, R2 ;  /* 0x0000000200067202 */ /* 0x000fe20000000f00 */
[----:B------:R-:W1:Y:S06]  /*18c0*/  LDCU UR8, c[0x0][0x39c] ;  /* 0x00007380ff0877ac */ /* 0x000e6c0008000800 */
.L_x_35:
        /* <DEDUP_REMOVED lines=8> */
[----:B-1----:R-:W-:Y:S01]  /*1950*/  ISETP.NE.AND P0, PT, R7, UR8, PT ;  /* 0x0000000807007c0c */ /* 0x002fe2000bf05270 */
[----:B------:R-:W-:Y:S01]  /*1960*/  FFMA R5, R11, R5, R4 ;  /* 0x000000050b057223 */ /* 0x000fe20000000004 */
[----:B------:R-:W-:-:S11]  /*1970*/  FADD R6, R2, R9 ;  /* 0x0000000902067221 */ /* 0x000fd60000000000 */
[----:B------:R-:W-:Y:S05]  /*1980*/  @P0 BRA `(.L_x_35) ;  /* 0xfffffffc00d00947 */ /* 0x000fea000383ffff */
[----:B0-----:R-:W-:-:S07]  /*1990*/  MOV R7, UR7 ;  /* 0x0000000700077c02 */ /* 0x001fce0008000f00 */
.L_x_2:
[----:B01----:R-:W-:Y:S05]  /*19a0*/  BSYNC.RECONVERGENT B0 ;  /* 0x0000000000007941 */ /* 0x003fea0003800200 */
.L_x_0:
[----:B------:R-:W0:Y:S01]  /*19b0*/  LDC.64 R4, c[0x0][0x380] ;  /* 0x0000e000ff047b82 */ /* 0x000e220000000a00 */
[----:B------:R-:W1:Y:S02]  /*19c0*/  LDCU UR6, c[0x0][0x398] ;  /* 0x00007300ff0677ac */ /* 0x000e640008000800 */
[----:B-1----:R-:W-:-:S04]  /*19d0*/  IMAD R3, R3, UR6, R0 ;  /* 0x0000000603037c24 */ /* 0x002fc8000f8e0200 */
[----:B0-----:R-:W-:-:S05]  /*19e0*/  IMAD.WIDE R2, R3, 0x4, R4 ;  /* 0x0000000403027825 */ /* 0x001fca00078e0204 */
[----:B------:R-:W-:Y:S01]  /*19f0*/  STG.E desc[UR4][R2.64], R7 ;  /* 0x0000000702007986 */ /* 0x000fe2000c101904 */
[----:B------:R-:W-:Y:S05]  /*1a00*/  EXIT ;  /* 0x000000000000794d */ /* 0x000fea0003800000 */
.L_x_36:
[----:B------:R-:W-:-:S00]  /*1a10*/  BRA `(.L_x_36) ;  /* 0xfffffffc00fc7947 */ /* 0x000fc0000383ffff */
[----:B------:R-:W-:-:S00]  /*1a20*/  NOP ;  /* 0x0000000000007918 */ /* 0x000fc00000000000 */
        /* <DEDUP_REMOVED lines=13> */
.L_x_37:


//--------------------- .nv.shared.reserved.0     --------------------------
	.section	.nv.shared.reserved.0,"aw",@nobits
	.weak		__nv_reservedSMEM_offset_0_alias
	.size		__nv_reservedSMEM_offset_0_alias, 0, 64
	.other		__nv_reservedSMEM_offset_0_alias,@"STO_CUDA_RESERVED_SHARED STV_DEFAULT"
__nv_reservedSMEM_offset_0_alias:
	.zero		0
	.zero		64


//--------------------- .nv.constant0._Z12mandelKernelPiffffii --------------------------
	.section	.nv.constant0._Z12mandelKernelPiffffii,"a",@progbits
	.sectionflags	@""
	.align	4
.nv.constant0._Z12mandelKernelPiffffii:
	.zero		928


//--------------------- SYMBOLS --------------------------

	.type		.nv.reservedSmem.offset0,@object
	.size		.nv.reservedSmem.offset0,0x4
